//
// Generated by NVIDIA NVVM Compiler
//
// Compiler Build ID: CL-36424714
// Cuda compilation tools, release 13.0, V13.0.88
// Based on NVVM 20.0.0
//

.version 9.0
.target sm_100
.address_size 64

	// .globl	sumForces

.visible .entry sumForces(
	.param .u64 .ptr .align 1 sumForces_param_0,
	.param .u64 .ptr .align 1 sumForces_param_1,
	.param .u32 sumForces_param_2,
	.param .u32 sumForces_param_3
)
{
	.reg .pred 	%p<5>;
	.reg .b32 	%r<16>;
	.reg .b64 	%rd<16>;

	ld.param.u64 	%rd8, [sumForces_param_0];
	ld.param.u64 	%rd9, [sumForces_param_1];
	ld.param.u32 	%r9, [sumForces_param_2];
	ld.param.u32 	%r10, [sumForces_param_3];
	mul.lo.s32 	%r1, %r10, %r9;
	mov.u32 	%r2, %ntid.x;
	mov.u32 	%r11, %ctaid.x;
	mov.u32 	%r12, %tid.x;
	mad.lo.s32 	%r14, %r2, %r11, %r12;
	setp.ge.s32 	%p1, %r14, %r9;
	@%p1 bra 	$L__BB0_6;
	mov.u32 	%r13, %nctaid.x;
	mul.lo.s32 	%r4, %r2, %r13;
	cvta.to.global.u64 	%rd1, %rd8;
	cvta.to.global.u64 	%rd2, %rd9;
$L__BB0_2:
	mul.wide.s32 	%rd10, %r14, 8;
	add.s64 	%rd3, %rd1, %rd10;
	ld.global.u64 	%rd15, [%rd3];
	setp.ge.s32 	%p2, %r14, %r1;
	@%p2 bra 	$L__BB0_5;
	mov.u32 	%r15, %r14;
$L__BB0_4:
	mul.wide.s32 	%rd11, %r15, 8;
	add.s64 	%rd12, %rd2, %rd11;
	ld.global.nc.u64 	%rd13, [%rd12];
	add.s64 	%rd15, %rd13, %rd15;
	add.s32 	%r15, %r15, %r9;
	setp.lt.s32 	%p3, %r15, %r1;
	@%p3 bra 	$L__BB0_4;
$L__BB0_5:
	st.global.u64 	[%rd3], %rd15;
	add.s32 	%r14, %r14, %r4;
	setp.lt.s32 	%p4, %r14, %r9;
	@%p4 bra 	$L__BB0_2;
$L__BB0_6:
	ret;

}


// ===== COMPILED SASS (sm_100) =====

	.target	sm_100

	.elftype	@"ET_EXEC"


//--------------------- .note.nv.tkinfo           --------------------------
	.section	.note.nv.tkinfo,"",@"SHT_NOTE"
	.sectionflags	@"SHF_NOTE_NV_TKINFO"
	.tkinfo
        /*0018*/ 	.word	0x00000002
        /*0030*/ 	.string	""
        /*0030*/ 	.string	"ptxas"
        /*0030*/ 	.string	"Cuda compilation tools, release 13.0, V13.0.88"
        /*0030*/ 	.string	"Build cuda_13.0.r13.0/compiler.36424714_0"
        /*0030*/ 	.string	"-arch sm_100 -m 64 "



//--------------------- .note.nv.cuinfo           --------------------------
	.section	.note.nv.cuinfo,"",@"SHT_NOTE"
	.sectionflags	@"SHF_NOTE_NV_CUINFO"
        /*0018*/ 	.short	0x0002
        /*001a*/ 	.short	0x0064
        /*001c*/ 	.short	0x0082
	.zero		2


//--------------------- .nv.info                  --------------------------
	.section	.nv.info,"",@"SHT_CUDA_INFO"
	.align	4


	//----- nvinfo : EIATTR_REGCOUNT
	.align		4
        /*0000*/ 	.byte	0x04, 0x2f
        /*0002*/ 	.short	(.L_1 - .L_0)
	.align		4
.L_0:
        /*0004*/ 	.word	index@(sumForces)
        /*0008*/ 	.word	0x0000000e


	//----- nvinfo : EIATTR_FRAME_SIZE
	.align		4
.L_1:
        /*000c*/ 	.byte	0x04, 0x11
        /*000e*/ 	.short	(.L_3 - .L_2)
	.align		4
.L_2:
        /*0010*/ 	.word	index@(sumForces)
        /*0014*/ 	.word	0x00000000


	//----- nvinfo : EIATTR_MIN_STACK_SIZE
	.align		4
.L_3:
        /*0018*/ 	.byte	0x04, 0x12
        /*001a*/ 	.short	(.L_5 - .L_4)
	.align		4
.L_4:
        /*001c*/ 	.word	index@(sumForces)
        /*0020*/ 	.word	0x00000000
.L_5:


//--------------------- .nv.compat                --------------------------
	.section	.nv.compat,"",@"SHT_CUDA_COMPAT_INFO"
	.align	4
        /*0000*/ 	.byte	0x02, 0x09, 0x00, 0x00, 0x02, 0x02, 0x01, 0x00, 0x02, 0x05, 0x05, 0x00, 0x03, 0x07, 0x01, 0x01
        /*0010*/ 	.byte	0x02, 0x03, 0x00, 0x00, 0x02, 0x06, 0x01, 0x00, 0x04, 0x0b, 0x08, 0x00, 0x09, 0x00, 0x00, 0x00
        /*0020*/ 	.byte	0x00, 0x00, 0x00, 0x00


//--------------------- .nv.info.sumForces        --------------------------
	.section	.nv.info.sumForces,"",@"SHT_CUDA_INFO"
	.sectionflags	@""
	.align	4


	//----- nvinfo : EIATTR_CUDA_API_VERSION
	.align		4
        /*0000*/ 	.byte	0x04, 0x37
        /*0002*/ 	.short	(.L_7 - .L_6)
.L_6:
        /*0004*/ 	.word	0x00000082


	//----- nvinfo : EIATTR_KPARAM_INFO
	.align		4
.L_7:
        /*0008*/ 	.byte	0x04, 0x17
        /*000a*/ 	.short	(.L_9 - .L_8)
.L_8:
        /*000c*/ 	.word	0x00000000
        /*0010*/ 	.short	0x0003
        /*0012*/ 	.short	0x0014
        /*0014*/ 	.byte	0x00, 0xf0, 0x11, 0x00


	//----- nvinfo : EIATTR_KPARAM_INFO
	.align		4
.L_9:
        /*0018*/ 	.byte	0x04, 0x17
        /*001a*/ 	.short	(.L_11 - .L_10)
.L_10:
        /*001c*/ 	.word	0x00000000
        /*0020*/ 	.short	0x0002
        /*0022*/ 	.short	0x0010
        /*0024*/ 	.byte	0x00, 0xf0, 0x11, 0x00


	//----- nvinfo : EIATTR_KPARAM_INFO
	.align		4
.L_11:
        /*0028*/ 	.byte	0x04, 0x17
        /*002a*/ 	.short	(.L_13 - .L_12)
.L_12:
        /*002c*/ 	.word	0x00000000
        /*0030*/ 	.short	0x0001
        /*0032*/ 	.short	0x0008
        /*0034*/ 	.byte	0x00, 0xf5, 0x21, 0x00


	//----- nvinfo : EIATTR_KPARAM_INFO
	.align		4
.L_13:
        /*0038*/ 	.byte	0x04, 0x17
        /*003a*/ 	.short	(.L_15 - .L_14)
.L_14:
        /*003c*/ 	.word	0x00000000
        /*0040*/ 	.short	0x0000
        /*0042*/ 	.short	0x0000
        /*0044*/ 	.byte	0x00, 0xf5, 0x21, 0x00


	//----- nvinfo : EIATTR_SPARSE_MMA_MASK
	.align		4
.L_15:
        /*0048*/ 	.byte	0x03, 0x50
        /*004a*/ 	.short	0x0000


	//----- nvinfo : EIATTR_MAXREG_COUNT
	.align		4
        /*004c*/ 	.byte	0x03, 0x1b
        /*004e*/ 	.short	0x00ff


	//----- nvinfo : EIATTR_MERCURY_ISA_VERSION
	.align		4
        /*0050*/ 	.byte	0x03, 0x5f
        /*0052*/ 	.short	0x0101


	//----- nvinfo : EIATTR_VRC_CTA_INIT_COUNT
	.align		4
        /*0054*/ 	.byte	0x02, 0x4a
	.zero		1
	.zero		1


	//----- nvinfo : EIATTR_EXIT_INSTR_OFFSETS
	.align		4
        /*0058*/ 	.byte	0x04, 0x1c
        /*005a*/ 	.short	(.L_17 - .L_16)


	//   ....[0]....
.L_16:
        /*005c*/ 	.word	0x00000070


	//   ....[1]....
        /*0060*/ 	.word	0x00000250


	//----- nvinfo : EIATTR_CRS_STACK_SIZE
	.align		4
.L_17:
        /*0064*/ 	.byte	0x04, 0x1e
        /*0066*/ 	.short	(.L_19 - .L_18)
.L_18:
        /*0068*/ 	.word	0x00000000


	//----- nvinfo : EIATTR_CBANK_PARAM_SIZE
	.align		4
.L_19:
        /*006c*/ 	.byte	0x03, 0x19
        /*006e*/ 	.short	0x0018


	//----- nvinfo : EIATTR_PARAM_CBANK
	.align		4
        /*0070*/ 	.byte	0x04, 0x0a
        /*0072*/ 	.short	(.L_21 - .L_20)
	.align		4
.L_20:
        /*0074*/ 	.word	index@(.nv.constant0.sumForces)
        /*0078*/ 	.short	0x0380
        /*007a*/ 	.short	0x0018


	//----- nvinfo : EIATTR_SW_WAR
	.align		4
.L_21:
        /*007c*/ 	.byte	0x04, 0x36
        /*007e*/ 	.short	(.L_23 - .L_22)
.L_22:
        /*0080*/ 	.word	0x00000008
.L_23:


//--------------------- .nv.callgraph             --------------------------
	.section	.nv.callgraph,"",@"SHT_CUDA_CALLGRAPH"
	.align	4
	.sectionentsize	8
	.align		4
        /*0000*/ 	.word	0x00000000
	.align		4
        /*0004*/ 	.word	0xffffffff
	.align		4
        /*0008*/ 	.word	0x00000000
	.align		4
        /*000c*/ 	.word	0xfffffffe
	.align		4
        /*0010*/ 	.word	0x00000000
	.align		4
        /*0014*/ 	.word	0xfffffffd
	.align		4
        /*0018*/ 	.word	0x00000000
	.align		4
        /*001c*/ 	.word	0xfffffffc


//--------------------- .text.sumForces           --------------------------
	.section	.text.sumForces,"ax",@progbits
	.align	128
        .global         sumForces
        .type           sumForces,@function
        .size           sumForces,(.L_x_5 - sumForces)
        .other          sumForces,@"STO_CUDA_ENTRY STV_DEFAULT"
sumForces:
.text.sumForces:
[----:B------:R-:W-:Y:S01]  /*0000*/  LDC R1, c[0x0][0x37c] ;  /* 0x0000df00ff017b82 */ /* 0x000fe20000000800 */
[----:B------:R-:W0:Y:S01]  /*0010*/  S2R R0, SR_CTAID.X ;  /* 0x0000000000007919 */ /* 0x000e220000002500 */
[----:B------:R-:W0:Y:S01]  /*0020*/  LDCU UR4, c[0x0][0x360] ;  /* 0x00006c00ff0477ac */ /* 0x000e220008000800 */
[----:B------:R-:W0:Y:S01]  /*0030*/  S2R R3, SR_TID.X ;  /* 0x0000000000037919 */ /* 0x000e220000002100 */
[----:B------:R-:W1:Y:S01]  /*0040*/  LDCU UR6, c[0x0][0x390] ;  /* 0x00007200ff0677ac */ /* 0x000e620008000800 */
[----:B0-----:R-:W-:-:S05]  /*0050*/  IMAD R0, R0, UR4, R3 ;  /* 0x0000000400007c24 */ /* 0x001fca000f8e0203 */
[----:B-1----:R-:W-:-:S13]  /*0060*/  ISETP.GE.AND P0, PT, R0, UR6, PT ;  /* 0x0000000600007c0c */ /* 0x002fda000bf06270 */
[----:B------:R-:W-:Y:S05]  /*0070*/  @P0 EXIT ;  /* 0x000000000000094d */ /* 0x000fea0003800000 */
[----:B------:R-:W0:Y:S01]  /*0080*/  LDCU UR5, c[0x0][0x370] ;  /* 0x00006e00ff0577ac */ /* 0x000e220008000800 */
[----:B------:R-:W1:Y:S01]  /*0090*/  LDCU UR7, c[0x0][0x394] ;  /* 0x00007280ff0777ac */ /* 0x000e620008000800 */
[----:B------:R-:W2:Y:S01]  /*00a0*/  LDCU.64 UR8, c[0x0][0x358] ;  /* 0x00006b00ff0877ac */ /* 0x000ea20008000a00 */
[----:B------:R-:W3:Y:S01]  /*00b0*/  LDCU UR10, c[0x0][0x390] ;  /* 0x00007200ff0a77ac */ /* 0x000ee20008000800 */
[----:B0-----:R-:W-:Y:S02]  /*00c0*/  UIMAD UR4, UR4, UR5, URZ ;  /* 0x00000005040472a4 */ /* 0x001fe4000f8e02ff */
[----:B-12---:R-:W-:-:S12]  /*00d0*/  UIMAD UR5, UR6, UR7, URZ ;  /* 0x00000007060572a4 */ /* 0x006fd8000f8e02ff */
.L_x_3:
[----:B------:R-:W0:Y:S02]  /*00e0*/  LDC.64 R2, c[0x0][0x380] ;  /* 0x0000e000ff027b82 */ /* 0x000e240000000a00 */
[----:B0-----:R-:W-:-:S05]  /*00f0*/  IMAD.WIDE R6, R0, 0x8, R2 ;  /* 0x0000000800067825 */ /* 0x001fca00078e0202 */
[----:B------:R0:W5:Y:S01]  /*0100*/  LDG.E.64 R10, desc[UR8][R6.64] ;  /* 0x00000008060a7981 */ /* 0x000162000c1e1b00 */
[----:B------:R-:W-:Y:S01]  /*0110*/  ISETP.GE.AND P0, PT, R0, UR5, PT ;  /* 0x0000000500007c0c */ /* 0x000fe2000bf06270 */
[----:B------:R-:W-:-:S12]  /*0120*/  BSSY.RECONVERGENT B0, `(.L_x_0) ;  /* 0x000000b000007945 */ /* 0x000fd80003800200 */
[----:B0-----:R-:W-:Y:S05]  /*0130*/  @P0 BRA `(.L_x_1) ;  /* 0x0000000000240947 */ /* 0x001fea0003800000 */
[----:B------:R-:W0:Y:S01]  /*0140*/  LDC.64 R4, c[0x0][0x388] ;  /* 0x0000e200ff047b82 */ /* 0x000e220000000a00 */
[----:B------:R-:W-:-:S07]  /*0150*/  IMAD.MOV.U32 R9, RZ, RZ, R0 ;  /* 0x000000ffff097224 */ /* 0x000fce00078e0000 */
.L_x_2:
[----:B0-----:R-:W-:-:S06]  /*0160*/  IMAD.WIDE R2, R9, 0x8, R4 ;  /* 0x0000000809027825 */ /* 0x001fcc00078e0204 */
[----:B------:R-:W2:Y:S01]  /*0170*/  LDG.E.64.CONSTANT R2, desc[UR8][R2.64] ;  /* 0x0000000802027981 */ /* 0x000ea2000c1e9b00 */
[----:B---3--:R-:W-:-:S05]  /*0180*/  VIADD R9, R9, UR10 ;  /* 0x0000000a09097c36 */ /* 0x008fca0008000000 */
[----:B------:R-:W-:Y:S02]  /*0190*/  ISETP.GE.AND P0, PT, R9, UR5, PT ;  /* 0x0000000509007c0c */ /* 0x000fe4000bf06270 */
[----:B--2--5:R-:W-:-:S04]  /*01a0*/  IADD3 R10, P1, PT, R2, R10, RZ ;  /* 0x0000000a020a7210 */ /* 0x024fc80007f3e0ff */
[----:B------:R-:W-:-:S07]  /*01b0*/  IADD3.X R11, PT, PT, R3, R11, RZ, P1, !PT ;  /* 0x0000000b030b7210 */ /* 0x000fce0000ffe4ff */
[----:B------:R-:W-:Y:S05]  /*01c0*/  @!P0 BRA `(.L_x_2) ;  /* 0xfffffffc00e48947 */ /* 0x000fea000383ffff */
.L_x_1:
[----:B---3--:R-:W-:Y:S05]  /*01d0*/  BSYNC.RECONVERGENT B0 ;  /* 0x0000000000007941 */ /* 0x008fea0003800200 */
.L_x_0:
[----:B------:R-:W0:Y:S01]  /*01e0*/  LDCU UR6, c[0x0][0x390] ;  /* 0x00007200ff0677ac */ /* 0x000e220008000800 */
[----:B-----5:R-:W-:Y:S01]  /*01f0*/  IMAD.MOV.U32 R2, RZ, RZ, R10 ;  /* 0x000000ffff027224 */ /* 0x020fe200078e000a */
[----:B------:R-:W-:Y:S01]  /*0200*/  MOV R3, R11 ;  /* 0x0000000b00037202 */ /* 0x000fe20000000f00 */
[----:B------:R-:W-:-:S04]  /*0210*/  VIADD R0, R0, UR4 ;  /* 0x0000000400007c36 */ /* 0x000fc80008000000 */
[----:B------:R1:W-:Y:S01]  /*0220*/  STG.E.64 desc[UR8][R6.64], R2 ;  /* 0x0000000206007986 */ /* 0x0003e2000c101b08 */
[----:B0-----:R-:W-:-:S13]  /*0230*/  ISETP.GE.AND P0, PT, R0, UR6, PT ;  /* 0x0000000600007c0c */ /* 0x001fda000bf06270 */
[----:B-1----:R-:W-:Y:S05]  /*0240*/  @!P0 BRA `(.L_x_3) ;  /* 0xfffffffc00a48947 */ /* 0x002fea000383ffff */
[----:B------:R-:W-:Y:S05]  /*0250*/  EXIT ;  /* 0x000000000000794d */ /* 0x000fea0003800000 */
.L_x_4:
[----:B------:R-:W-:-:S00]  /*0260*/  BRA `(.L_x_4) ;  /* 0xfffffffc00fc7947 */ /* 0x000fc0000383ffff */
[----:B------:R-:W-:-:S00]  /*0270*/  NOP ;  /* 0x0000000000007918 */ /* 0x000fc00000000000 */
        /* <DEDUP_REMOVED lines=8> */
.L_x_5:


//--------------------- .nv.shared.reserved.0     --------------------------
	.section	.nv.shared.reserved.0,"aw",@nobits
	.weak		__nv_reservedSMEM_offset_0_alias
	.size		__nv_reservedSMEM_offset_0_alias, 0, 64
	.other		__nv_reservedSMEM_offset_0_alias,@"STO_CUDA_RESERVED_SHARED STV_DEFAULT"
__nv_reservedSMEM_offset_0_alias:
	.zero		0
	.zero		64


//--------------------- .nv.constant0.sumForces   --------------------------
	.section	.nv.constant0.sumForces,"a",@progbits
	.sectionflags	@""
	.align	4
.nv.constant0.sumForces:
	.zero		920


//--------------------- SYMBOLS --------------------------

	.type		.nv.reservedSmem.offset0,@object
	.size		.nv.reservedSmem.offset0,0x4
